//
// Generated by NVIDIA NVVM Compiler
//
// Compiler Build ID: CL-36424714
// Cuda compilation tools, release 13.0, V13.0.88
// Based on NVVM 20.0.0
//

.version 9.0
.target sm_100
.address_size 64

	// .globl	_Z15MatrixMulKernelPfS_ii

.visible .entry _Z15MatrixMulKernelPfS_ii(
	.param .u64 .ptr .align 1 _Z15MatrixMulKernelPfS_ii_param_0,
	.param .u64 .ptr .align 1 _Z15MatrixMulKernelPfS_ii_param_1,
	.param .u32 _Z15MatrixMulKernelPfS_ii_param_2,
	.param .u32 _Z15MatrixMulKernelPfS_ii_param_3
)
{
	.reg .pred 	%p<2>;
	.reg .b32 	%r<7>;
	.reg .b32 	%f<20>;
	.reg .b64 	%rd<11>;

	ld.param.u64 	%rd1, [_Z15MatrixMulKernelPfS_ii_param_0];
	ld.param.u64 	%rd2, [_Z15MatrixMulKernelPfS_ii_param_1];
	ld.param.u32 	%r2, [_Z15MatrixMulKernelPfS_ii_param_2];
	mov.u32 	%r1, %tid.x;
	and.b32  	%r3, %r1, 1;
	setp.eq.b32 	%p1, %r3, 1;
	@%p1 bra 	$L__BB0_2;
	cvta.to.global.u64 	%rd3, %rd1;
	cvta.to.global.u64 	%rd4, %rd2;
	mul.wide.u32 	%rd5, %r1, 4;
	add.s64 	%rd6, %rd3, %rd5;
	ld.global.f32 	%f1, [%rd6];
	ld.global.f32 	%f2, [%rd6+4];
	cvt.rmi.f32.f32 	%f3, %f1;
	cvt.rzi.s32.f32 	%r4, %f3;
	cvt.rmi.f32.f32 	%f4, %f2;
	cvt.rzi.s32.f32 	%r5, %f4;
	cvt.rn.f32.s32 	%f5, %r4;
	sub.f32 	%f6, %f1, %f5;
	mov.f32 	%f7, 0f3F800000;
	sub.f32 	%f8, %f7, %f6;
	cvt.rn.f32.s32 	%f9, %r5;
	sub.f32 	%f10, %f2, %f9;
	sub.f32 	%f11, %f7, %f10;
	mad.lo.s32 	%r6, %r4, %r2, %r5;
	mul.wide.s32 	%rd7, %r6, 4;
	add.s64 	%rd8, %rd4, %rd7;
	ld.global.f32 	%f12, [%rd8];
	fma.rn.f32 	%f13, %f8, %f11, %f12;
	st.global.f32 	[%rd8], %f13;
	mul.wide.s32 	%rd9, %r2, 4;
	add.s64 	%rd10, %rd8, %rd9;
	ld.global.f32 	%f14, [%rd10];
	fma.rn.f32 	%f15, %f6, %f11, %f14;
	st.global.f32 	[%rd10], %f15;
	ld.global.f32 	%f16, [%rd8+4];
	fma.rn.f32 	%f17, %f10, %f8, %f16;
	st.global.f32 	[%rd8+4], %f17;
	ld.global.f32 	%f18, [%rd10+4];
	fma.rn.f32 	%f19, %f6, %f10, %f18;
	st.global.f32 	[%rd10+4], %f19;
$L__BB0_2:
	ret;

}


// ===== COMPILED SASS (sm_100) =====

	.target	sm_100

	.elftype	@"ET_EXEC"


//--------------------- .note.nv.tkinfo           --------------------------
	.section	.note.nv.tkinfo,"",@"SHT_NOTE"
	.sectionflags	@"SHF_NOTE_NV_TKINFO"
	.tkinfo
        /*0018*/ 	.word	0x00000002
        /*0030*/ 	.string	""
        /*0030*/ 	.string	"ptxas"
        /*0030*/ 	.string	"Cuda compilation tools, release 13.0, V13.0.88"
        /*0030*/ 	.string	"Build cuda_13.0.r13.0/compiler.36424714_0"
        /*0030*/ 	.string	"-arch sm_100 -m 64 "



//--------------------- .note.nv.cuinfo           --------------------------
	.section	.note.nv.cuinfo,"",@"SHT_NOTE"
	.sectionflags	@"SHF_NOTE_NV_CUINFO"
        /*0018*/ 	.short	0x0002
        /*001a*/ 	.short	0x0064
        /*001c*/ 	.short	0x0082
	.zero		2


//--------------------- .nv.info                  --------------------------
	.section	.nv.info,"",@"SHT_CUDA_INFO"
	.align	4


	//----- nvinfo : EIATTR_REGCOUNT
	.align		4
        /*0000*/ 	.byte	0x04, 0x2f
        /*0002*/ 	.short	(.L_1 - .L_0)
	.align		4
.L_0:
        /*0004*/ 	.word	index@(_Z15MatrixMulKernelPfS_ii)
        /*0008*/ 	.word	0x00000012


	//----- nvinfo : EIATTR_FRAME_SIZE
	.align		4
.L_1:
        /*000c*/ 	.byte	0x04, 0x11
        /*000e*/ 	.short	(.L_3 - .L_2)
	.align		4
.L_2:
        /*0010*/ 	.word	index@(_Z15MatrixMulKernelPfS_ii)
        /*0014*/ 	.word	0x00000000


	//----- nvinfo : EIATTR_MIN_STACK_SIZE
	.align		4
.L_3:
        /*0018*/ 	.byte	0x04, 0x12
        /*001a*/ 	.short	(.L_5 - .L_4)
	.align		4
.L_4:
        /*001c*/ 	.word	index@(_Z15MatrixMulKernelPfS_ii)
        /*0020*/ 	.word	0x00000000
.L_5:


//--------------------- .nv.compat                --------------------------
	.section	.nv.compat,"",@"SHT_CUDA_COMPAT_INFO"
	.align	4
        /*0000*/ 	.byte	0x02, 0x09, 0x00, 0x00, 0x02, 0x02, 0x01, 0x00, 0x02, 0x05, 0x05, 0x00, 0x03, 0x07, 0x01, 0x01
        /*0010*/ 	.byte	0x02, 0x03, 0x00, 0x00, 0x02, 0x06, 0x01, 0x00, 0x04, 0x0b, 0x08, 0x00, 0x09, 0x00, 0x00, 0x00
        /*0020*/ 	.byte	0x00, 0x00, 0x00, 0x00


//--------------------- .nv.info._Z15MatrixMulKernelPfS_ii --------------------------
	.section	.nv.info._Z15MatrixMulKernelPfS_ii,"",@"SHT_CUDA_INFO"
	.sectionflags	@""
	.align	4


	//----- nvinfo : EIATTR_CUDA_API_VERSION
	.align		4
        /*0000*/ 	.byte	0x04, 0x37
        /*0002*/ 	.short	(.L_7 - .L_6)
.L_6:
        /*0004*/ 	.word	0x00000082


	//----- nvinfo : EIATTR_KPARAM_INFO
	.align		4
.L_7:
        /*0008*/ 	.byte	0x04, 0x17
        /*000a*/ 	.short	(.L_9 - .L_8)
.L_8:
        /*000c*/ 	.word	0x00000000
        /*0010*/ 	.short	0x0003
        /*0012*/ 	.short	0x0014
        /*0014*/ 	.byte	0x00, 0xf0, 0x11, 0x00


	//----- nvinfo : EIATTR_KPARAM_INFO
	.align		4
.L_9:
        /*0018*/ 	.byte	0x04, 0x17
        /*001a*/ 	.short	(.L_11 - .L_10)
.L_10:
        /*001c*/ 	.word	0x00000000
        /*0020*/ 	.short	0x0002
        /*0022*/ 	.short	0x0010
        /*0024*/ 	.byte	0x00, 0xf0, 0x11, 0x00


	//----- nvinfo : EIATTR_KPARAM_INFO
	.align		4
.L_11:
        /*0028*/ 	.byte	0x04, 0x17
        /*002a*/ 	.short	(.L_13 - .L_12)
.L_12:
        /*002c*/ 	.word	0x00000000
        /*0030*/ 	.short	0x0001
        /*0032*/ 	.short	0x0008
        /*0034*/ 	.byte	0x00, 0xf5, 0x21, 0x00


	//----- nvinfo : EIATTR_KPARAM_INFO
	.align		4
.L_13:
        /*0038*/ 	.byte	0x04, 0x17
        /*003a*/ 	.short	(.L_15 - .L_14)
.L_14:
        /*003c*/ 	.word	0x00000000
        /*0040*/ 	.short	0x0000
        /*0042*/ 	.short	0x0000
        /*0044*/ 	.byte	0x00, 0xf5, 0x21, 0x00


	//----- nvinfo : EIATTR_SPARSE_MMA_MASK
	.align		4
.L_15:
        /*0048*/ 	.byte	0x03, 0x50
        /*004a*/ 	.short	0x0000


	//----- nvinfo : EIATTR_MAXREG_COUNT
	.align		4
        /*004c*/ 	.byte	0x03, 0x1b
        /*004e*/ 	.short	0x00ff


	//----- nvinfo : EIATTR_MERCURY_ISA_VERSION
	.align		4
        /*0050*/ 	.byte	0x03, 0x5f
        /*0052*/ 	.short	0x0101


	//----- nvinfo : EIATTR_VRC_CTA_INIT_COUNT
	.align		4
        /*0054*/ 	.byte	0x02, 0x4a
	.zero		1
	.zero		1


	//----- nvinfo : EIATTR_EXIT_INSTR_OFFSETS
	.align		4
        /*0058*/ 	.byte	0x04, 0x1c
        /*005a*/ 	.short	(.L_17 - .L_16)


	//   ....[0]....
.L_16:
        /*005c*/ 	.word	0x00000040


	//   ....[1]....
        /*0060*/ 	.word	0x00000230


	//----- nvinfo : EIATTR_CBANK_PARAM_SIZE
	.align		4
.L_17:
        /*0064*/ 	.byte	0x03, 0x19
        /*0066*/ 	.short	0x0018


	//----- nvinfo : EIATTR_PARAM_CBANK
	.align		4
        /*0068*/ 	.byte	0x04, 0x0a
        /*006a*/ 	.short	(.L_19 - .L_18)
	.align		4
.L_18:
        /*006c*/ 	.word	index@(.nv.constant0._Z15MatrixMulKernelPfS_ii)
        /*0070*/ 	.short	0x0380
        /*0072*/ 	.short	0x0018


	//----- nvinfo : EIATTR_SW_WAR
	.align		4
.L_19:
        /*0074*/ 	.byte	0x04, 0x36
        /*0076*/ 	.short	(.L_21 - .L_20)
.L_20:
        /*0078*/ 	.word	0x00000008
.L_21:


//--------------------- .nv.callgraph             --------------------------
	.section	.nv.callgraph,"",@"SHT_CUDA_CALLGRAPH"
	.align	4
	.sectionentsize	8
	.align		4
        /*0000*/ 	.word	0x00000000
	.align		4
        /*0004*/ 	.word	0xffffffff
	.align		4
        /*0008*/ 	.word	0x00000000
	.align		4
        /*000c*/ 	.word	0xfffffffe
	.align		4
        /*0010*/ 	.word	0x00000000
	.align		4
        /*0014*/ 	.word	0xfffffffd
	.align		4
        /*0018*/ 	.word	0x00000000
	.align		4
        /*001c*/ 	.word	0xfffffffc


//--------------------- .text._Z15MatrixMulKernelPfS_ii --------------------------
	.section	.text._Z15MatrixMulKernelPfS_ii,"ax",@progbits
	.align	128
        .global         _Z15MatrixMulKernelPfS_ii
        .type           _Z15MatrixMulKernelPfS_ii,@function
        .size           _Z15MatrixMulKernelPfS_ii,(.L_x_1 - _Z15MatrixMulKernelPfS_ii)
        .other          _Z15MatrixMulKernelPfS_ii,@"STO_CUDA_ENTRY STV_DEFAULT"
_Z15MatrixMulKernelPfS_ii:
.text._Z15MatrixMulKernelPfS_ii:
[----:B------:R-:W-:Y:S01]  /*0000*/  LDC R1, c[0x0][0x37c] ;  /* 0x0000df00ff017b82 */ /* 0x000fe20000000800 */
[----:B------:R-:W0:Y:S02]  /*0010*/  S2R R3, SR_TID.X ;  /* 0x0000000000037919 */ /* 0x000e240000002100 */
[----:B0-----:R-:W-:-:S04]  /*0020*/  LOP3.LUT R0, R3, 0x1, RZ, 0xc0, !PT ;  /* 0x0000000103007812 */ /* 0x001fc800078ec0ff */
[----:B------:R-:W-:-:S13]  /*0030*/  ISETP.NE.U32.AND P0, PT, R0, 0x1, PT ;  /* 0x000000010000780c */ /* 0x000fda0003f05070 */
[----:B------:R-:W-:Y:S05]  /*0040*/  @!P0 EXIT ;  /* 0x000000000000894d */ /* 0x000fea0003800000 */
[----:B------:R-:W0:Y:S01]  /*0050*/  LDC.64 R4, c[0x0][0x380] ;  /* 0x0000e000ff047b82 */ /* 0x000e220000000a00 */
[----:B------:R-:W1:Y:S07]  /*0060*/  LDCU.64 UR4, c[0x0][0x358] ;  /* 0x00006b00ff0477ac */ /* 0x000e6e0008000a00 */
[----:B------:R-:W2:Y:S01]  /*0070*/  LDC R13, c[0x0][0x390] ;  /* 0x0000e400ff0d7b82 */ /* 0x000ea20000000800 */
[----:B0-----:R-:W-:-:S07]  /*0080*/  IMAD.WIDE.U32 R4, R3, 0x4, R4 ;  /* 0x0000000403047825 */ /* 0x001fce00078e0004 */
[----:B------:R-:W0:Y:S01]  /*0090*/  LDC.64 R2, c[0x0][0x388] ;  /* 0x0000e200ff027b82 */ /* 0x000e220000000a00 */
[----:B-1----:R-:W3:Y:S04]  /*00a0*/  LDG.E R0, desc[UR4][R4.64] ;  /* 0x0000000404007981 */ /* 0x002ee8000c1e1900 */
[----:B------:R-:W4:Y:S01]  /*00b0*/  LDG.E R6, desc[UR4][R4.64+0x4] ;  /* 0x0000040404067981 */ /* 0x000f22000c1e1900 */
[----:B---3--:R-:W-:Y:S08]  /*00c0*/  F2I.FLOOR.NTZ R7, R0 ;  /* 0x0000000000077305 */ /* 0x008ff00000207100 */
[----:B----4-:R-:W2:Y:S02]  /*00d0*/  F2I.FLOOR.NTZ R8, R6 ;  /* 0x0000000600087305 */ /* 0x010ea40000207100 */
[----:B--2---:R-:W-:-:S04]  /*00e0*/  IMAD R9, R7, R13, R8 ;  /* 0x0000000d07097224 */ /* 0x004fc800078e0208 */
[----:B0-----:R-:W-:-:S05]  /*00f0*/  IMAD.WIDE R2, R9, 0x4, R2 ;  /* 0x0000000409027825 */ /* 0x001fca00078e0202 */
[----:B------:R-:W2:Y:S01]  /*0100*/  LDG.E R11, desc[UR4][R2.64] ;  /* 0x00000004020b7981 */ /* 0x000ea2000c1e1900 */
[----:B------:R-:W-:Y:S01]  /*0110*/  I2FP.F32.S32 R7, R7 ;  /* 0x0000000700077245 */ /* 0x000fe20000201400 */
[----:B------:R-:W-:Y:S01]  /*0120*/  IMAD.WIDE R4, R13, 0x4, R2 ;  /* 0x000000040d047825 */ /* 0x000fe200078e0202 */
[----:B------:R-:W-:-:S03]  /*0130*/  I2FP.F32.S32 R9, R8 ;  /* 0x0000000800097245 */ /* 0x000fc60000201400 */
[----:B------:R-:W-:Y:S02]  /*0140*/  FADD R7, R0, -R7 ;  /* 0x8000000700077221 */ /* 0x000fe40000000000 */
[----:B------:R-:W-:Y:S02]  /*0150*/  FADD R9, R6, -R9 ;  /* 0x8000000906097221 */ /* 0x000fe40000000000 */
[----:B------:R-:W-:Y:S02]  /*0160*/  FADD R8, -R7, 1 ;  /* 0x3f80000007087421 */ /* 0x000fe40000000100 */
[----:B------:R-:W-:-:S04]  /*0170*/  FADD R0, -R9, 1 ;  /* 0x3f80000009007421 */ /* 0x000fc80000000100 */
[----:B--2---:R-:W-:-:S05]  /*0180*/  FFMA R11, R8, R0, R11 ;  /* 0x00000000080b7223 */ /* 0x004fca000000000b */
[----:B------:R-:W-:Y:S04]  /*0190*/  STG.E desc[UR4][R2.64], R11 ;  /* 0x0000000b02007986 */ /* 0x000fe8000c101904 */
[----:B------:R-:W2:Y:S02]  /*01a0*/  LDG.E R6, desc[UR4][R4.64] ;  /* 0x0000000404067981 */ /* 0x000ea4000c1e1900 */
[----:B--2---:R-:W-:-:S05]  /*01b0*/  FFMA R13, R7, R0, R6 ;  /* 0x00000000070d7223 */ /* 0x004fca0000000006 */
[----:B------:R-:W-:Y:S04]  /*01c0*/  STG.E desc[UR4][R4.64], R13 ;  /* 0x0000000d04007986 */ /* 0x000fe8000c101904 */
[----:B------:R-:W2:Y:S02]  /*01d0*/  LDG.E R15, desc[UR4][R2.64+0x4] ;  /* 0x00000404020f7981 */ /* 0x000ea4000c1e1900 */
[----:B--2---:R-:W-:-:S05]  /*01e0*/  FFMA R15, R8, R9, R15 ;  /* 0x00000009080f7223 */ /* 0x004fca000000000f */
[----:B------:R-:W-:Y:S04]  /*01f0*/  STG.E desc[UR4][R2.64+0x4], R15 ;  /* 0x0000040f02007986 */ /* 0x000fe8000c101904 */
[----:B------:R-:W2:Y:S02]  /*0200*/  LDG.E R0, desc[UR4][R4.64+0x4] ;  /* 0x0000040404007981 */ /* 0x000ea4000c1e1900 */
[----:B--2---:R-:W-:-:S05]  /*0210*/  FFMA R7, R7, R9, R0 ;  /* 0x0000000907077223 */ /* 0x004fca0000000000 */
[----:B------:R-:W-:Y:S01]  /*0220*/  STG.E desc[UR4][R4.64+0x4], R7 ;  /* 0x0000040704007986 */ /* 0x000fe2000c101904 */
[----:B------:R-:W-:Y:S05]  /*0230*/  EXIT ;  /* 0x000000000000794d */ /* 0x000fea0003800000 */
.L_x_0:
[----:B------:R-:W-:-:S00]  /*0240*/  BRA `(.L_x_0) ;  /* 0xfffffffc00fc7947 */ /* 0x000fc0000383ffff */
[----:B------:R-:W-:-:S00]  /*0250*/  NOP ;  /* 0x0000000000007918 */ /* 0x000fc00000000000 */
        /* <DEDUP_REMOVED lines=10> */
.L_x_1:


//--------------------- .nv.shared.reserved.0     --------------------------
	.section	.nv.shared.reserved.0,"aw",@nobits
	.weak		__nv_reservedSMEM_offset_0_alias
	.size		__nv_reservedSMEM_offset_0_alias, 0, 64
	.other		__nv_reservedSMEM_offset_0_alias,@"STO_CUDA_RESERVED_SHARED STV_DEFAULT"
__nv_reservedSMEM_offset_0_alias:
	.zero		0
	.zero		64


//--------------------- .nv.constant0._Z15MatrixMulKernelPfS_ii --------------------------
	.section	.nv.constant0._Z15MatrixMulKernelPfS_ii,"a",@progbits
	.sectionflags	@""
	.align	4
.nv.constant0._Z15MatrixMulKernelPfS_ii:
	.zero		920


//--------------------- SYMBOLS --------------------------

	.type		.nv.reservedSmem.offset0,@object
	.size		.nv.reservedSmem.offset0,0x4
